//
// Generated by NVIDIA NVVM Compiler
//
// Compiler Build ID: CL-36424714
// Cuda compilation tools, release 13.0, V13.0.88
// Based on NVVM 20.0.0
//

.version 9.0
.target sm_100
.address_size 64

	// .globl	_Z17clusterHistkernelPiiiPKim
.extern .shared .align 16 .b8 smem[];

.visible .entry _Z17clusterHistkernelPiiiPKim(
	.param .u64 .ptr .align 1 _Z17clusterHistkernelPiiiPKim_param_0,
	.param .u32 _Z17clusterHistkernelPiiiPKim_param_1,
	.param .u32 _Z17clusterHistkernelPiiiPKim_param_2,
	.param .u64 .ptr .align 1 _Z17clusterHistkernelPiiiPKim_param_3,
	.param .u64 _Z17clusterHistkernelPiiiPKim_param_4
)
{
	.reg .pred 	%p<13>;
	.reg .b32 	%r<55>;
	.reg .b64 	%rd<24>;

	ld.param.u64 	%rd8, [_Z17clusterHistkernelPiiiPKim_param_0];
	ld.param.u32 	%r16, [_Z17clusterHistkernelPiiiPKim_param_1];
	ld.param.u32 	%r17, [_Z17clusterHistkernelPiiiPKim_param_2];
	ld.param.u64 	%rd9, [_Z17clusterHistkernelPiiiPKim_param_3];
	ld.param.u64 	%rd10, [_Z17clusterHistkernelPiiiPKim_param_4];
	mov.u32 	%r18, %ctaid.x;
	mov.u32 	%r19, %ctaid.y;
	mov.u32 	%r20, %ctaid.z;
	mov.u32 	%r1, %nctaid.x;
	mov.u32 	%r21, %nctaid.y;
	mad.lo.s32 	%r22, %r20, %r21, %r19;
	mad.lo.s32 	%r23, %r22, %r1, %r18;
	mov.u32 	%r2, %ntid.x;
	mov.u32 	%r24, %ntid.y;
	mov.u32 	%r25, %ntid.z;
	mov.u32 	%r3, %tid.x;
	mov.u32 	%r26, %tid.y;
	mov.u32 	%r27, %tid.z;
	mad.lo.s32 	%r28, %r23, %r25, %r27;
	mad.lo.s32 	%r29, %r28, %r24, %r26;
	mad.lo.s32 	%r4, %r29, %r2, %r3;
	setp.lt.s32 	%p1, %r16, 1;
	@%p1 bra 	$L__BB0_16;
	mov.u32 	%r31, %cluster_nctaid.x;
	cvt.s64.s32 	%rd1, %r4;
	mul.lo.s32 	%r5, %r17, %r31;
	mul.lo.s32 	%r6, %r2, %r1;
	mov.u32 	%r32, %cluster_ctarank;
	mul.lo.s32 	%r33, %r17, %r32;
	cvt.u64.u32 	%rd2, %r33;
	cvta.to.global.u64 	%rd3, %rd8;
	cvta.to.global.u64 	%rd4, %rd9;
	mov.b32 	%r51, 0;
$L__BB0_2:
	setp.ge.s32 	%p2, %r3, %r17;
	@%p2 bra 	$L__BB0_5;
	mov.u32 	%r52, %r3;
$L__BB0_4:
	shl.b32 	%r34, %r52, 2;
	mov.u32 	%r35, smem;
	add.s32 	%r36, %r35, %r34;
	mov.b32 	%r37, 0;
	st.shared.u32 	[%r36], %r37;
	add.s32 	%r52, %r52, %r2;
	setp.lt.s32 	%p3, %r52, %r17;
	@%p3 bra 	$L__BB0_4;
$L__BB0_5:
	setp.le.u64 	%p4, %rd10, %rd1;
	barrier.cluster.arrive;
	barrier.cluster.wait;
	@%p4 bra 	$L__BB0_10;
	mov.u64 	%rd23, %rd1;
	mov.u32 	%r53, %r4;
$L__BB0_7:
	shl.b64 	%rd11, %rd23, 2;
	add.s64 	%rd12, %rd4, %rd11;
	ld.global.nc.u32 	%r38, [%rd12];
	sub.s32 	%r11, %r38, %r51;
	setp.lt.s32 	%p5, %r11, 0;
	setp.ge.s32 	%p6, %r11, %r5;
	or.pred  	%p7, %p5, %p6;
	@%p7 bra 	$L__BB0_9;
	div.s32 	%r40, %r11, %r17;
	mul.lo.s32 	%r41, %r40, %r17;
	sub.s32 	%r42, %r11, %r41;
	mov.u32 	%r43, smem;
	cvt.u64.u32 	%rd13, %r43;
	cvta.shared.u64 	%rd14, %rd13;
	mapa.u64	%rd15, %rd14, %r40;
	mul.wide.u32 	%rd16, %r42, 4;
	add.s64 	%rd17, %rd15, %rd16;
	atom.add.u32 	%r44, [%rd17], 1;
$L__BB0_9:
	add.s32 	%r53, %r53, %r6;
	cvt.s64.s32 	%rd23, %r53;
	setp.gt.u64 	%p8, %rd10, %rd23;
	@%p8 bra 	$L__BB0_7;
$L__BB0_10:
	setp.ge.s32 	%p9, %r3, %r17;
	barrier.cluster.arrive;
	barrier.cluster.wait;
	@%p9 bra 	$L__BB0_15;
	cvt.s64.s32 	%rd18, %r51;
	add.s64 	%rd7, %rd18, %rd2;
	mov.u32 	%r54, %r3;
$L__BB0_12:
	add.s32 	%r45, %r54, %r51;
	setp.ge.s32 	%p10, %r45, %r16;
	@%p10 bra 	$L__BB0_14;
	cvt.s64.s32 	%rd19, %r54;
	add.s64 	%rd20, %rd7, %rd19;
	shl.b64 	%rd21, %rd20, 2;
	add.s64 	%rd22, %rd3, %rd21;
	shl.b32 	%r46, %r54, 2;
	mov.u32 	%r47, smem;
	add.s32 	%r48, %r47, %r46;
	ld.shared.u32 	%r49, [%r48];
	atom.global.add.u32 	%r50, [%rd22], %r49;
$L__BB0_14:
	add.s32 	%r54, %r54, %r2;
	setp.lt.s32 	%p11, %r54, %r17;
	@%p11 bra 	$L__BB0_12;
$L__BB0_15:
	barrier.cluster.arrive;
	barrier.cluster.wait;
	add.s32 	%r51, %r51, %r5;
	setp.lt.s32 	%p12, %r51, %r16;
	@%p12 bra 	$L__BB0_2;
$L__BB0_16:
	ret;

}
	// .globl	_Z11Hist_kernelPiiiPKim
.visible .entry _Z11Hist_kernelPiiiPKim(
	.param .u64 .ptr .align 1 _Z11Hist_kernelPiiiPKim_param_0,
	.param .u32 _Z11Hist_kernelPiiiPKim_param_1,
	.param .u32 _Z11Hist_kernelPiiiPKim_param_2,
	.param .u64 .ptr .align 1 _Z11Hist_kernelPiiiPKim_param_3,
	.param .u64 _Z11Hist_kernelPiiiPKim_param_4
)
{
	.reg .pred 	%p<13>;
	.reg .b32 	%r<38>;
	.reg .b64 	%rd<14>;

	ld.param.u64 	%rd6, [_Z11Hist_kernelPiiiPKim_param_0];
	ld.param.u32 	%r15, [_Z11Hist_kernelPiiiPKim_param_1];
	ld.param.u32 	%r16, [_Z11Hist_kernelPiiiPKim_param_2];
	ld.param.u64 	%rd7, [_Z11Hist_kernelPiiiPKim_param_3];
	ld.param.u64 	%rd8, [_Z11Hist_kernelPiiiPKim_param_4];
	mov.u32 	%r1, %ntid.x;
	mov.u32 	%r17, %ctaid.x;
	mov.u32 	%r2, %tid.x;
	mad.lo.s32 	%r3, %r1, %r17, %r2;
	setp.lt.s32 	%p1, %r15, 1;
	@%p1 bra 	$L__BB1_16;
	cvt.s64.s32 	%rd1, %r3;
	mov.u32 	%r19, %nctaid.x;
	mul.lo.s32 	%r4, %r1, %r19;
	cvta.to.global.u64 	%rd2, %rd6;
	cvta.to.global.u64 	%rd3, %rd7;
	mov.b32 	%r34, 0;
$L__BB1_2:
	setp.ge.s32 	%p2, %r2, %r16;
	@%p2 bra 	$L__BB1_5;
	mov.u32 	%r35, %r2;
$L__BB1_4:
	shl.b32 	%r20, %r35, 2;
	mov.u32 	%r21, smem;
	add.s32 	%r22, %r21, %r20;
	mov.b32 	%r23, 0;
	st.shared.u32 	[%r22], %r23;
	add.s32 	%r35, %r35, %r1;
	setp.lt.s32 	%p3, %r35, %r16;
	@%p3 bra 	$L__BB1_4;
$L__BB1_5:
	setp.le.u64 	%p4, %rd8, %rd1;
	bar.sync 	0;
	@%p4 bra 	$L__BB1_10;
	mov.u64 	%rd13, %rd1;
	mov.u32 	%r36, %r3;
$L__BB1_7:
	shl.b64 	%rd9, %rd13, 2;
	add.s64 	%rd10, %rd3, %rd9;
	ld.global.nc.u32 	%r24, [%rd10];
	sub.s32 	%r9, %r24, %r34;
	setp.lt.s32 	%p5, %r9, 0;
	setp.ge.s32 	%p6, %r9, %r16;
	or.pred  	%p7, %p5, %p6;
	@%p7 bra 	$L__BB1_9;
	shl.b32 	%r25, %r9, 2;
	mov.u32 	%r26, smem;
	add.s32 	%r27, %r26, %r25;
	atom.shared.add.u32 	%r28, [%r27], 1;
$L__BB1_9:
	add.s32 	%r36, %r36, %r4;
	cvt.s64.s32 	%rd13, %r36;
	setp.gt.u64 	%p8, %rd8, %rd13;
	@%p8 bra 	$L__BB1_7;
$L__BB1_10:
	setp.ge.s32 	%p9, %r2, %r16;
	bar.sync 	0;
	@%p9 bra 	$L__BB1_15;
	mov.u32 	%r37, %r2;
$L__BB1_12:
	add.s32 	%r12, %r37, %r34;
	setp.ge.s32 	%p10, %r12, %r15;
	@%p10 bra 	$L__BB1_14;
	mul.wide.s32 	%rd11, %r12, 4;
	add.s64 	%rd12, %rd2, %rd11;
	shl.b32 	%r29, %r37, 2;
	mov.u32 	%r30, smem;
	add.s32 	%r31, %r30, %r29;
	ld.shared.u32 	%r32, [%r31];
	atom.global.add.u32 	%r33, [%rd12], %r32;
$L__BB1_14:
	add.s32 	%r37, %r37, %r1;
	setp.lt.s32 	%p11, %r37, %r16;
	@%p11 bra 	$L__BB1_12;
$L__BB1_15:
	bar.sync 	0;
	add.s32 	%r34, %r34, %r16;
	setp.lt.s32 	%p12, %r34, %r15;
	@%p12 bra 	$L__BB1_2;
$L__BB1_16:
	ret;

}


// ===== COMPILED SASS (sm_100) =====

	.target	sm_100

	.elftype	@"ET_EXEC"


//--------------------- .note.nv.tkinfo           --------------------------
	.section	.note.nv.tkinfo,"",@"SHT_NOTE"
	.sectionflags	@"SHF_NOTE_NV_TKINFO"
	.tkinfo
        /*0018*/ 	.word	0x00000002
        /*0030*/ 	.string	""
        /*0030*/ 	.string	"ptxas"
        /*0030*/ 	.string	"Cuda compilation tools, release 13.0, V13.0.88"
        /*0030*/ 	.string	"Build cuda_13.0.r13.0/compiler.36424714_0"
        /*0030*/ 	.string	"-arch sm_100 -m 64 "



//--------------------- .note.nv.cuinfo           --------------------------
	.section	.note.nv.cuinfo,"",@"SHT_NOTE"
	.sectionflags	@"SHF_NOTE_NV_CUINFO"
        /*0018*/ 	.short	0x0002
        /*001a*/ 	.short	0x0064
        /*001c*/ 	.short	0x0082
	.zero		2


//--------------------- .nv.info                  --------------------------
	.section	.nv.info,"",@"SHT_CUDA_INFO"
	.align	4


	//----- nvinfo : EIATTR_REGCOUNT
	.align		4
        /*0000*/ 	.byte	0x04, 0x2f
        /*0002*/ 	.short	(.L_1 - .L_0)
	.align		4
.L_0:
        /*0004*/ 	.word	index@(_Z17clusterHistkernelPiiiPKim)
        /*0008*/ 	.word	0x00000012


	//----- nvinfo : EIATTR_FRAME_SIZE
	.align		4
.L_1:
        /*000c*/ 	.byte	0x04, 0x11
        /*000e*/ 	.short	(.L_3 - .L_2)
	.align		4
.L_2:
        /*0010*/ 	.word	index@(_Z17clusterHistkernelPiiiPKim)
        /*0014*/ 	.word	0x00000000


	//----- nvinfo : EIATTR_REGCOUNT
	.align		4
.L_3:
        /*0018*/ 	.byte	0x04, 0x2f
        /*001a*/ 	.short	(.L_5 - .L_4)
	.align		4
.L_4:
        /*001c*/ 	.word	index@(_Z11Hist_kernelPiiiPKim)
        /*0020*/ 	.word	0x00000011


	//----- nvinfo : EIATTR_FRAME_SIZE
	.align		4
.L_5:
        /*0024*/ 	.byte	0x04, 0x11
        /*0026*/ 	.short	(.L_7 - .L_6)
	.align		4
.L_6:
        /*0028*/ 	.word	index@(_Z11Hist_kernelPiiiPKim)
        /*002c*/ 	.word	0x00000000


	//----- nvinfo : EIATTR_MIN_STACK_SIZE
	.align		4
.L_7:
        /*0030*/ 	.byte	0x04, 0x12
        /*0032*/ 	.short	(.L_9 - .L_8)
	.align		4
.L_8:
        /*0034*/ 	.word	index@(_Z11Hist_kernelPiiiPKim)
        /*0038*/ 	.word	0x00000000


	//----- nvinfo : EIATTR_MIN_STACK_SIZE
	.align		4
.L_9:
        /*003c*/ 	.byte	0x04, 0x12
        /*003e*/ 	.short	(.L_11 - .L_10)
	.align		4
.L_10:
        /*0040*/ 	.word	index@(_Z17clusterHistkernelPiiiPKim)
        /*0044*/ 	.word	0x00000000
.L_11:


//--------------------- .nv.compat                --------------------------
	.section	.nv.compat,"",@"SHT_CUDA_COMPAT_INFO"
	.align	4
        /*0000*/ 	.byte	0x02, 0x09, 0x00, 0x00, 0x02, 0x02, 0x01, 0x00, 0x02, 0x05, 0x05, 0x00, 0x03, 0x07, 0x01, 0x01
        /*0010*/ 	.byte	0x02, 0x03, 0x00, 0x00, 0x02, 0x06, 0x01, 0x00, 0x04, 0x0b, 0x08, 0x00, 0x09, 0x00, 0x00, 0x00
        /*0020*/ 	.byte	0x00, 0x00, 0x00, 0x00


//--------------------- .nv.info._Z11Hist_kernelPiiiPKim --------------------------
	.section	.nv.info._Z11Hist_kernelPiiiPKim,"",@"SHT_CUDA_INFO"
	.sectionflags	@""
	.align	4


	//----- nvinfo : EIATTR_CUDA_API_VERSION
	.align		4
        /*0000*/ 	.byte	0x04, 0x37
        /*0002*/ 	.short	(.L_13 - .L_12)
.L_12:
        /*0004*/ 	.word	0x00000082


	//----- nvinfo : EIATTR_KPARAM_INFO
	.align		4
.L_13:
        /*0008*/ 	.byte	0x04, 0x17
        /*000a*/ 	.short	(.L_15 - .L_14)
.L_14:
        /*000c*/ 	.word	0x00000000
        /*0010*/ 	.short	0x0004
        /*0012*/ 	.short	0x0018
        /*0014*/ 	.byte	0x00, 0xf0, 0x21, 0x00


	//----- nvinfo : EIATTR_KPARAM_INFO
	.align		4
.L_15:
        /*0018*/ 	.byte	0x04, 0x17
        /*001a*/ 	.short	(.L_17 - .L_16)
.L_16:
        /*001c*/ 	.word	0x00000000
        /*0020*/ 	.short	0x0003
        /*0022*/ 	.short	0x0010
        /*0024*/ 	.byte	0x00, 0xf5, 0x21, 0x00


	//----- nvinfo : EIATTR_KPARAM_INFO
	.align		4
.L_17:
        /*0028*/ 	.byte	0x04, 0x17
        /*002a*/ 	.short	(.L_19 - .L_18)
.L_18:
        /*002c*/ 	.word	0x00000000
        /*0030*/ 	.short	0x0002
        /*0032*/ 	.short	0x000c
        /*0034*/ 	.byte	0x00, 0xf0, 0x11, 0x00


	//----- nvinfo : EIATTR_KPARAM_INFO
	.align		4
.L_19:
        /*0038*/ 	.byte	0x04, 0x17
        /*003a*/ 	.short	(.L_21 - .L_20)
.L_20:
        /*003c*/ 	.word	0x00000000
        /*0040*/ 	.short	0x0001
        /*0042*/ 	.short	0x0008
        /*0044*/ 	.byte	0x00, 0xf0, 0x11, 0x00


	//----- nvinfo : EIATTR_KPARAM_INFO
	.align		4
.L_21:
        /*0048*/ 	.byte	0x04, 0x17
        /*004a*/ 	.short	(.L_23 - .L_22)
.L_22:
        /*004c*/ 	.word	0x00000000
        /*0050*/ 	.short	0x0000
        /*0052*/ 	.short	0x0000
        /*0054*/ 	.byte	0x00, 0xf5, 0x21, 0x00


	//----- nvinfo : EIATTR_SPARSE_MMA_MASK
	.align		4
.L_23:
        /*0058*/ 	.byte	0x03, 0x50
        /*005a*/ 	.short	0x0000


	//----- nvinfo : EIATTR_MAXREG_COUNT
	.align		4
        /*005c*/ 	.byte	0x03, 0x1b
        /*005e*/ 	.short	0x00ff


	//----- nvinfo : EIATTR_NUM_BARRIERS
	.align		4
        /*0060*/ 	.byte	0x02, 0x4c
        /*0062*/ 	.byte	0x01
	.zero		1


	//----- nvinfo : EIATTR_MERCURY_ISA_VERSION
	.align		4
        /*0064*/ 	.byte	0x03, 0x5f
        /*0066*/ 	.short	0x0101


	//----- nvinfo : EIATTR_VRC_CTA_INIT_COUNT
	.align		4
        /*0068*/ 	.byte	0x02, 0x4a
	.zero		1
	.zero		1


	//----- nvinfo : EIATTR_EXIT_INSTR_OFFSETS
	.align		4
        /*006c*/ 	.byte	0x04, 0x1c
        /*006e*/ 	.short	(.L_25 - .L_24)


	//   ....[0]....
.L_24:
        /*0070*/ 	.word	0x00000030


	//   ....[1]....
        /*0074*/ 	.word	0x000005c0


	//----- nvinfo : EIATTR_CRS_STACK_SIZE
	.align		4
.L_25:
        /*0078*/ 	.byte	0x04, 0x1e
        /*007a*/ 	.short	(.L_27 - .L_26)
.L_26:
        /*007c*/ 	.word	0x00000000


	//----- nvinfo : EIATTR_CBANK_PARAM_SIZE
	.align		4
.L_27:
        /*0080*/ 	.byte	0x03, 0x19
        /*0082*/ 	.short	0x0020


	//----- nvinfo : EIATTR_PARAM_CBANK
	.align		4
        /*0084*/ 	.byte	0x04, 0x0a
        /*0086*/ 	.short	(.L_29 - .L_28)
	.align		4
.L_28:
        /*0088*/ 	.word	index@(.nv.constant0._Z11Hist_kernelPiiiPKim)
        /*008c*/ 	.short	0x0380
        /*008e*/ 	.short	0x0020


	//----- nvinfo : EIATTR_SW_WAR
	.align		4
.L_29:
        /*0090*/ 	.byte	0x04, 0x36
        /*0092*/ 	.short	(.L_31 - .L_30)
.L_30:
        /*0094*/ 	.word	0x00000008
.L_31:


//--------------------- .nv.info._Z17clusterHistkernelPiiiPKim --------------------------
	.section	.nv.info._Z17clusterHistkernelPiiiPKim,"",@"SHT_CUDA_INFO"
	.sectionflags	@""
	.align	4


	//----- nvinfo : EIATTR_CUDA_API_VERSION
	.align		4
        /*0000*/ 	.byte	0x04, 0x37
        /*0002*/ 	.short	(.L_33 - .L_32)
.L_32:
        /*0004*/ 	.word	0x00000082


	//----- nvinfo : EIATTR_KPARAM_INFO
	.align		4
.L_33:
        /*0008*/ 	.byte	0x04, 0x17
        /*000a*/ 	.short	(.L_35 - .L_34)
.L_34:
        /*000c*/ 	.word	0x00000000
        /*0010*/ 	.short	0x0004
        /*0012*/ 	.short	0x0018
        /*0014*/ 	.byte	0x00, 0xf0, 0x21, 0x00


	//----- nvinfo : EIATTR_KPARAM_INFO
	.align		4
.L_35:
        /*0018*/ 	.byte	0x04, 0x17
        /*001a*/ 	.short	(.L_37 - .L_36)
.L_36:
        /*001c*/ 	.word	0x00000000
        /*0020*/ 	.short	0x0003
        /*0022*/ 	.short	0x0010
        /*0024*/ 	.byte	0x00, 0xf5, 0x21, 0x00


	//----- nvinfo : EIATTR_KPARAM_INFO
	.align		4
.L_37:
        /*0028*/ 	.byte	0x04, 0x17
        /*002a*/ 	.short	(.L_39 - .L_38)
.L_38:
        /*002c*/ 	.word	0x00000000
        /*0030*/ 	.short	0x0002
        /*0032*/ 	.short	0x000c
        /*0034*/ 	.byte	0x00, 0xf0, 0x11, 0x00


	//----- nvinfo : EIATTR_KPARAM_INFO
	.align		4
.L_39:
        /*0038*/ 	.byte	0x04, 0x17
        /*003a*/ 	.short	(.L_41 - .L_40)
.L_40:
        /*003c*/ 	.word	0x00000000
        /*0040*/ 	.short	0x0001
        /*0042*/ 	.short	0x0008
        /*0044*/ 	.byte	0x00, 0xf0, 0x11, 0x00


	//----- nvinfo : EIATTR_KPARAM_INFO
	.align		4
.L_41:
        /*0048*/ 	.byte	0x04, 0x17
        /*004a*/ 	.short	(.L_43 - .L_42)
.L_42:
        /*004c*/ 	.word	0x00000000
        /*0050*/ 	.short	0x0000
        /*0052*/ 	.short	0x0000
        /*0054*/ 	.byte	0x00, 0xf5, 0x21, 0x00


	//----- nvinfo : EIATTR_SPARSE_MMA_MASK
	.align		4
.L_43:
        /*0058*/ 	.byte	0x03, 0x50
        /*005a*/ 	.short	0x0000


	//----- nvinfo : EIATTR_MAXREG_COUNT
	.align		4
        /*005c*/ 	.byte	0x03, 0x1b
        /*005e*/ 	.short	0x00ff


	//----- nvinfo : EIATTR_NUM_BARRIERS
	.align		4
        /*0060*/ 	.byte	0x02, 0x4c
        /*0062*/ 	.byte	0x01
	.zero		1


	//----- nvinfo : EIATTR_MERCURY_ISA_VERSION
	.align		4
        /*0064*/ 	.byte	0x03, 0x5f
        /*0066*/ 	.short	0x0101


	//----- nvinfo : EIATTR_COOP_GROUP_MASK_REGIDS
	.align		4
        /*0068*/ 	.byte	0x04, 0x29
        /*006a*/ 	.short	(.L_45 - .L_44)


	//   ....[0]....
.L_44:
        /*006c*/ 	.word	0xffffffff


	//   ....[1]....
        /*0070*/ 	.word	0xffffffff


	//   ....[2]....
        /*0074*/ 	.word	0xffffffff


	//----- nvinfo : EIATTR_COOP_GROUP_INSTR_OFFSETS
	.align		4
.L_45:
        /*0078*/ 	.byte	0x04, 0x28
        /*007a*/ 	.short	(.L_47 - .L_46)


	//   ....[0]....
.L_46:
        /*007c*/ 	.word	0x00000390


	//   ....[1]....
        /*0080*/ 	.word	0x00000860


	//   ....[2]....
        /*0084*/ 	.word	0x00000af0


	//----- nvinfo : EIATTR_VRC_CTA_INIT_COUNT
	.align		4
.L_47:
        /*0088*/ 	.byte	0x02, 0x4a
	.zero		1
	.zero		1


	//----- nvinfo : EIATTR_EXIT_INSTR_OFFSETS
	.align		4
        /*008c*/ 	.byte	0x04, 0x1c
        /*008e*/ 	.short	(.L_49 - .L_48)


	//   ....[0]....
.L_48:
        /*0090*/ 	.word	0x000000d0


	//   ....[1]....
        /*0094*/ 	.word	0x00000b90


	//----- nvinfo : EIATTR_CRS_STACK_SIZE
	.align		4
.L_49:
        /*0098*/ 	.byte	0x04, 0x1e
        /*009a*/ 	.short	(.L_51 - .L_50)
.L_50:
        /*009c*/ 	.word	0x00000000


	//----- nvinfo : EIATTR_CBANK_PARAM_SIZE
	.align		4
.L_51:
        /*00a0*/ 	.byte	0x03, 0x19
        /*00a2*/ 	.short	0x0020


	//----- nvinfo : EIATTR_PARAM_CBANK
	.align		4
        /*00a4*/ 	.byte	0x04, 0x0a
        /*00a6*/ 	.short	(.L_53 - .L_52)
	.align		4
.L_52:
        /*00a8*/ 	.word	index@(.nv.constant0._Z17clusterHistkernelPiiiPKim)
        /*00ac*/ 	.short	0x0380
        /*00ae*/ 	.short	0x0020


	//----- nvinfo : EIATTR_SW_WAR
	.align		4
.L_53:
        /*00b0*/ 	.byte	0x04, 0x36
        /*00b2*/ 	.short	(.L_55 - .L_54)
.L_54:
        /*00b4*/ 	.word	0x00000008
.L_55:


//--------------------- .nv.callgraph             --------------------------
	.section	.nv.callgraph,"",@"SHT_CUDA_CALLGRAPH"
	.align	4
	.sectionentsize	8
	.align		4
        /*0000*/ 	.word	0x00000000
	.align		4
        /*0004*/ 	.word	0xffffffff
	.align		4
        /*0008*/ 	.word	0x00000000
	.align		4
        /*000c*/ 	.word	0xfffffffe
	.align		4
        /*0010*/ 	.word	0x00000000
	.align		4
        /*0014*/ 	.word	0xfffffffd
	.align		4
        /*0018*/ 	.word	0x00000000
	.align		4
        /*001c*/ 	.word	0xfffffffc


//--------------------- .text._Z11Hist_kernelPiiiPKim --------------------------
	.section	.text._Z11Hist_kernelPiiiPKim,"ax",@progbits
	.align	128
        .global         _Z11Hist_kernelPiiiPKim
        .type           _Z11Hist_kernelPiiiPKim,@function
        .size           _Z11Hist_kernelPiiiPKim,(.L_x_42 - _Z11Hist_kernelPiiiPKim)
        .other          _Z11Hist_kernelPiiiPKim,@"STO_CUDA_ENTRY STV_DEFAULT"
_Z11Hist_kernelPiiiPKim:
.text._Z11Hist_kernelPiiiPKim:
[----:B------:R-:W-:Y:S08]  /*0000*/  LDC R1, c[0x0][0x37c] ;  /* 0x0000df00ff017b82 */ /* 0x000ff00000000800 */
[----:B------:R-:W0:Y:S02]  /*0010*/  LDC R0, c[0x0][0x388] ;  /* 0x0000e200ff007b82 */ /* 0x000e240000000800 */
[----:B0-----:R-:W-:-:S13]  /*0020*/  ISETP.GE.AND P0, PT, R0, 0x1, PT ;  /* 0x000000010000780c */ /* 0x001fda0003f06270 */
[----:B------:R-:W-:Y:S05]  /*0030*/  @!P0 EXIT ;  /* 0x000000000000894d */ /* 0x000fea0003800000 */
[----:B------:R-:W0:Y:S01]  /*0040*/  S2R R0, SR_CTAID.X ;  /* 0x0000000000007919 */ /* 0x000e220000002500 */
[----:B------:R-:W1:Y:S01]  /*0050*/  LDCU UR7, c[0x0][0x360] ;  /* 0x00006c00ff0777ac */ /* 0x000e620008000800 */
[----:B------:R-:W-:Y:S01]  /*0060*/  IMAD.MOV.U32 R6, RZ, RZ, RZ ;  /* 0x000000ffff067224 */ /* 0x000fe200078e00ff */
[----:B------:R-:W0:Y:S01]  /*0070*/  S2R R11, SR_TID.X ;  /* 0x00000000000b7919 */ /* 0x000e220000002100 */
[----:B------:R-:W1:Y:S01]  /*0080*/  LDCU UR4, c[0x0][0x370] ;  /* 0x00006e00ff0477ac */ /* 0x000e620008000800 */
[----:B------:R-:W2:Y:S01]  /*0090*/  LDCU.64 UR8, c[0x0][0x358] ;  /* 0x00006b00ff0877ac */ /* 0x000ea20008000a00 */
[----:B------:R-:W3:Y:S01]  /*00a0*/  LDCU UR16, c[0x0][0x38c] ;  /* 0x00007180ff1077ac */ /* 0x000ee20008000800 */
[----:B------:R-:W4:Y:S01]  /*00b0*/  LDCU.64 UR14, c[0x0][0x398] ;  /* 0x00007300ff0e77ac */ /* 0x000f220008000a00 */
[----:B------:R-:W0:Y:S01]  /*00c0*/  LDCU.64 UR12, c[0x0][0x390] ;  /* 0x00007200ff0c77ac */ /* 0x000e220008000a00 */
[----:B-1----:R-:W-:Y:S02]  /*00d0*/  UIMAD UR4, UR7, UR4, URZ ;  /* 0x00000004070472a4 */ /* 0x002fe4000f8e02ff */
[----:B0-----:R-:W-:-:S05]  /*00e0*/  IMAD R0, R0, UR7, R11 ;  /* 0x0000000700007c24 */ /* 0x001fca000f8e020b */
[----:B--234-:R-:W-:-:S07]  /*00f0*/  SHF.R.S32.HI R10, RZ, 0x1f, R0 ;  /* 0x0000001fff0a7819 */ /* 0x01cfce0000011400 */
.L_x_13:
[----:B0-----:R-:W0:Y:S01]  /*0100*/  LDCU UR5, c[0x0][0x38c] ;  /* 0x00007180ff0577ac */ /* 0x001e220008000800 */
[----:B------:R-:W-:Y:S01]  /*0110*/  BSSY.RECONVERGENT B0, `(.L_x_0) ;  /* 0x000000d000007945 */ /* 0x000fe20003800200 */
[----:B0-----:R-:W-:-:S05]  /*0120*/  IMAD.U32 R12, RZ, RZ, UR5 ;  /* 0x00000005ff0c7e24 */ /* 0x001fca000f8e00ff */
[----:B------:R-:W-:-:S13]  /*0130*/  ISETP.GE.AND P0, PT, R11, R12, PT ;  /* 0x0000000c0b00720c */ /* 0x000fda0003f06270 */
[----:B---3--:R-:W-:Y:S05]  /*0140*/  @P0 BRA `(.L_x_1) ;  /* 0x0000000000240947 */ /* 0x008fea0003800000 */
[----:B------:R-:W0:Y:S01]  /*0150*/  S2R R4, SR_CgaCtaId ;  /* 0x0000000000047919 */ /* 0x000e220000008800 */
[----:B------:R-:W-:Y:S01]  /*0160*/  MOV R3, 0x400 ;  /* 0x0000040000037802 */ /* 0x000fe20000000f00 */
[----:B------:R-:W-:-:S03]  /*0170*/  IMAD.MOV.U32 R2, RZ, RZ, R11 ;  /* 0x000000ffff027224 */ /* 0x000fc600078e000b */
[----:B0-----:R-:W-:-:S07]  /*0180*/  LEA R3, R4, R3, 0x18 ;  /* 0x0000000304037211 */ /* 0x001fce00078ec0ff */
.L_x_2:
[C---:B------:R-:W-:Y:S02]  /*0190*/  IMAD R4, R2.reuse, 0x4, R3 ;  /* 0x0000000402047824 */ /* 0x040fe400078e0203 */
[----:B------:R-:W-:-:S03]  /*01a0*/  VIADD R2, R2, UR7 ;  /* 0x0000000702027c36 */ /* 0x000fc60008000000 */
[----:B------:R0:W-:Y:S02]  /*01b0*/  STS [R4], RZ ;  /* 0x000000ff04007388 */ /* 0x0001e40000000800 */
[----:B------:R-:W-:-:S13]  /*01c0*/  ISETP.GE.AND P0, PT, R2, R12, PT ;  /* 0x0000000c0200720c */ /* 0x000fda0003f06270 */
[----:B0-----:R-:W-:Y:S05]  /*01d0*/  @!P0 BRA `(.L_x_2) ;  /* 0xfffffffc00ec8947 */ /* 0x001fea000383ffff */
.L_x_1:
[----:B------:R-:W-:Y:S05]  /*01e0*/  BSYNC.RECONVERGENT B0 ;  /* 0x0000000000007941 */ /* 0x000fea0003800200 */
.L_x_0:
[----:B------:R-:W0:Y:S01]  /*01f0*/  LDCU.64 UR10, c[0x0][0x398] ;  /* 0x00007300ff0a77ac */ /* 0x000e220008000a00 */
[----:B------:R-:W-:Y:S01]  /*0200*/  BSSY.RECONVERGENT B0, `(.L_x_3) ;  /* 0x000001d000007945 */ /* 0x000fe20003800200 */
[----:B------:R-:W-:Y:S01]  /*0210*/  BAR.SYNC.DEFER_BLOCKING 0x0 ;  /* 0x0000000000007b1d */ /* 0x000fe20000010000 */
[----:B0-----:R-:W-:-:S04]  /*0220*/  ISETP.GE.U32.AND P0, PT, R0, UR10, PT ;  /* 0x0000000a00007c0c */ /* 0x001fc8000bf06070 */
[----:B------:R-:W-:-:S13]  /*0230*/  ISETP.GE.U32.AND.EX P0, PT, R10, UR11, PT, P0 ;  /* 0x0000000b0a007c0c */ /* 0x000fda000bf06100 */
[----:B------:R-:W-:Y:S05]  /*0240*/  @P0 BRA `(.L_x_4) ;  /* 0x0000000000600947 */ /* 0x000fea0003800000 */
[----:B------:R-:W-:Y:S02]  /*0250*/  IMAD.MOV.U32 R5, RZ, RZ, R0 ;  /* 0x000000ffff057224 */ /* 0x000fe400078e0000 */
[----:B------:R-:W-:Y:S02]  /*0260*/  IMAD.MOV.U32 R8, RZ, RZ, R10 ;  /* 0x000000ffff087224 */ /* 0x000fe400078e000a */
[----:B------:R-:W-:-:S07]  /*0270*/  IMAD.MOV.U32 R4, RZ, RZ, R0 ;  /* 0x000000ffff047224 */ /* 0x000fce00078e0000 */
.L_x_7:
[----:B0-----:R-:W-:-:S04]  /*0280*/  LEA R2, P0, R5, UR12, 0x2 ;  /* 0x0000000c05027c11 */ /* 0x001fc8000f8010ff */
[----:B------:R-:W-:-:S06]  /*0290*/  LEA.HI.X R3, R5, UR13, R8, 0x2, P0 ;  /* 0x0000000d05037c11 */ /* 0x000fcc00080f1408 */
[----:B------:R-:W2:Y:S01]  /*02a0*/  LDG.E.CONSTANT R3, desc[UR8][R2.64] ;  /* 0x0000000802037981 */ /* 0x000ea2000c1e9900 */
[----:B------:R-:W-:Y:S01]  /*02b0*/  IMAD.U32 R12, RZ, RZ, UR16 ;  /* 0x00000010ff0c7e24 */ /* 0x000fe2000f8e00ff */
[----:B------:R-:W-:Y:S01]  /*02c0*/  BSSY.RECONVERGENT B1, `(.L_x_5) ;  /* 0x000000e000017945 */ /* 0x000fe20003800200 */
[----:B------:R-:W-:-:S05]  /*02d0*/  VIADD R5, R4, UR4 ;  /* 0x0000000404057c36 */ /* 0x000fca0008000000 */
[----:B------:R-:W-:Y:S02]  /*02e0*/  ISETP.GE.U32.AND P0, PT, R5, UR14, PT ;  /* 0x0000000e05007c0c */ /* 0x000fe4000bf06070 */
[----:B------:R-:W-:-:S04]  /*02f0*/  SHF.R.S32.HI R8, RZ, 0x1f, R5 ;  /* 0x0000001fff087819 */ /* 0x000fc80000011405 */
[----:B------:R-:W-:Y:S01]  /*0300*/  ISETP.GE.U32.AND.EX P0, PT, R8, UR15, PT, P0 ;  /* 0x0000000f08007c0c */ /* 0x000fe2000bf06100 */
[----:B--2---:R-:W-:-:S05]  /*0310*/  IMAD.IADD R7, R3, 0x1, -R6 ;  /* 0x0000000103077824 */ /* 0x004fca00078e0a06 */
[----:B------:R-:W-:-:S04]  /*0320*/  ISETP.GE.AND P1, PT, R7, R12, PT ;  /* 0x0000000c0700720c */ /* 0x000fc80003f26270 */
[----:B------:R-:W-:-:S13]  /*0330*/  ISETP.LT.OR P1, PT, R7, RZ, P1 ;  /* 0x000000ff0700720c */ /* 0x000fda0000f21670 */
[----:B------:R-:W-:Y:S05]  /*0340*/  @P1 BRA `(.L_x_6) ;  /* 0x0000000000141947 */ /* 0x000fea0003800000 */
[----:B------:R-:W0:Y:S01]  /*0350*/  S2UR UR6, SR_CgaCtaId ;  /* 0x00000000000679c3 */ /* 0x000e220000008800 */
[----:B------:R-:W-:Y:S02]  /*0360*/  UMOV UR5, 0x400 ;  /* 0x0000040000057882 */ /* 0x000fe40000000000 */
[----:B0-----:R-:W-:-:S06]  /*0370*/  ULEA UR5, UR6, UR5, 0x18 ;  /* 0x0000000506057291 */ /* 0x001fcc000f8ec0ff */
[----:B------:R-:W-:-:S05]  /*0380*/  LEA R2, R7, UR5, 0x2 ;  /* 0x0000000507027c11 */ /* 0x000fca000f8e10ff */
[----:B------:R0:W-:Y:S02]  /*0390*/  ATOMS.POPC.INC.32 RZ, [R2+URZ] ;  /* 0x0000000002ff7f8c */ /* 0x0001e4000d8000ff */
.L_x_6:
[----:B------:R-:W-:Y:S05]  /*03a0*/  BSYNC.RECONVERGENT B1 ;  /* 0x0000000000017941 */ /* 0x000fea0003800200 */
.L_x_5:
[----:B------:R-:W-:Y:S01]  /*03b0*/  IMAD.MOV.U32 R4, RZ, RZ, R5 ;  /* 0x000000ffff047224 */ /* 0x000fe200078e0005 */
[----:B------:R-:W-:Y:S06]  /*03c0*/  @!P0 BRA `(.L_x_7) ;  /* 0xfffffffc00ac8947 */ /* 0x000fec000383ffff */
.L_x_4:
[----:B------:R-:W-:Y:S05]  /*03d0*/  BSYNC.RECONVERGENT B0 ;  /* 0x0000000000007941 */ /* 0x000fea0003800200 */
.L_x_3:
[----:B------:R-:W-:Y:S01]  /*03e0*/  BAR.SYNC.DEFER_BLOCKING 0x0 ;  /* 0x0000000000007b1d */ /* 0x000fe20000010000 */
[----:B------:R-:W-:-:S05]  /*03f0*/  ISETP.GE.AND P0, PT, R11, R12, PT ;  /* 0x0000000c0b00720c */ /* 0x000fca0003f06270 */
[----:B------:R-:W1:Y:S01]  /*0400*/  LDCU UR10, c[0x0][0x38c] ;  /* 0x00007180ff0a77ac */ /* 0x000e620008000800 */
[----:B------:R-:W-:Y:S07]  /*0410*/  BSSY.RECONVERGENT B0, `(.L_x_8) ;  /* 0x0000015000007945 */ /* 0x000fee0003800200 */
[----:B------:R-:W-:Y:S05]  /*0420*/  @P0 BRA `(.L_x_9) ;  /* 0x00000000004c0947 */ /* 0x000fea0003800000 */
[----:B------:R-:W2:Y:S01]  /*0430*/  LDC R14, c[0x0][0x388] ;  /* 0x0000e200ff0e7b82 */ /* 0x000ea20000000800 */
[----:B------:R-:W-:-:S07]  /*0440*/  IMAD.MOV.U32 R7, RZ, RZ, R11 ;  /* 0x000000ffff077224 */ /* 0x000fce00078e000b */
[----:B------:R-:W3:Y:S02]  /*0450*/  LDC.64 R4, c[0x0][0x380] ;  /* 0x0000e000ff047b82 */ /* 0x000ee40000000a00 */
.L_x_12:
[----:B-1----:R-:W-:Y:S01]  /*0460*/  IMAD.IADD R3, R7, 0x1, R6 ;  /* 0x0000000107037824 */ /* 0x002fe200078e0206 */
[----:B------:R-:W-:Y:S01]  /*0470*/  BSSY.RECONVERGENT B1, `(.L_x_10) ;  /* 0x000000b000017945 */ /* 0x000fe20003800200 */
[----:B-1----:R-:W-:-:S03]  /*0480*/  IMAD.U32 R12, RZ, RZ, UR10 ;  /* 0x0000000aff0c7e24 */ /* 0x002fc6000f8e00ff */
[----:B--2---:R-:W-:-:S13]  /*0490*/  ISETP.GE.AND P0, PT, R3, R14, PT ;  /* 0x0000000e0300720c */ /* 0x004fda0003f06270 */
[----:B------:R-:W-:Y:S05]  /*04a0*/  @P0 BRA `(.L_x_11) ;  /* 0x00000000001c0947 */ /* 0x000fea0003800000 */
[----:B------:R-:W1:Y:S01]  /*04b0*/  S2UR UR6, SR_CgaCtaId ;  /* 0x00000000000679c3 */ /* 0x000e620000008800 */
[----:B------:R-:W-:Y:S01]  /*04c0*/  UMOV UR5, 0x400 ;  /* 0x0000040000057882 */ /* 0x000fe20000000000 */
[----:B0--3--:R-:W-:Y:S01]  /*04d0*/  IMAD.WIDE R2, R3, 0x4, R4 ;  /* 0x0000000403027825 */ /* 0x009fe200078e0204 */
[----:B-1----:R-:W-:-:S06]  /*04e0*/  ULEA UR5, UR6, UR5, 0x18 ;  /* 0x0000000506057291 */ /* 0x002fcc000f8ec0ff */
[----:B------:R-:W-:-:S05]  /*04f0*/  LEA R8, R7, UR5, 0x2 ;  /* 0x0000000507087c11 */ /* 0x000fca000f8e10ff */
[----:B------:R-:W0:Y:S04]  /*0500*/  LDS R9, [R8] ;  /* 0x0000000008097984 */ /* 0x000e280000000800 */
[----:B0-----:R1:W-:Y:S02]  /*0510*/  REDG.E.ADD.STRONG.GPU desc[UR8][R2.64], R9 ;  /* 0x000000090200798e */ /* 0x0013e4000c12e108 */
.L_x_11:
[----:B------:R-:W-:Y:S05]  /*0520*/  BSYNC.RECONVERGENT B1 ;  /* 0x0000000000017941 */ /* 0x000fea0003800200 */
.L_x_10:
[----:B------:R-:W-:-:S05]  /*0530*/  VIADD R7, R7, UR7 ;  /* 0x0000000707077c36 */ /* 0x000fca0008000000 */
[----:B------:R-:W-:-:S13]  /*0540*/  ISETP.GE.AND P0, PT, R7, R12, PT ;  /* 0x0000000c0700720c */ /* 0x000fda0003f06270 */
[----:B------:R-:W-:Y:S05]  /*0550*/  @!P0 BRA `(.L_x_12) ;  /* 0xfffffffc00c08947 */ /* 0x000fea000383ffff */
.L_x_9:
[----:B-1----:R-:W-:Y:S05]  /*0560*/  BSYNC.RECONVERGENT B0 ;  /* 0x0000000000007941 */ /* 0x002fea0003800200 */
.L_x_8:
[----:B------:R-:W1:Y:S01]  /*0570*/  LDCU UR5, c[0x0][0x388] ;  /* 0x00007100ff0577ac */ /* 0x000e620008000800 */
[----:B------:R-:W-:Y:S01]  /*0580*/  IMAD.IADD R6, R6, 0x1, R12 ;  /* 0x0000000106067824 */ /* 0x000fe200078e020c */
[----:B------:R-:W-:Y:S04]  /*0590*/  BAR.SYNC.DEFER_BLOCKING 0x0 ;  /* 0x0000000000007b1d */ /* 0x000fe80000010000 */
[----:B-1----:R-:W-:-:S13]  /*05a0*/  ISETP.GE.AND P0, PT, R6, UR5, PT ;  /* 0x0000000506007c0c */ /* 0x002fda000bf06270 */
[----:B------:R-:W-:Y:S05]  /*05b0*/  @!P0 BRA `(.L_x_13) ;  /* 0xfffffff800d08947 */ /* 0x000fea000383ffff */
[----:B------:R-:W-:Y:S05]  /*05c0*/  EXIT ;  /* 0x000000000000794d */ /* 0x000fea0003800000 */
.L_x_14:
[----:B------:R-:W-:-:S00]  /*05d0*/  BRA `(.L_x_14) ;  /* 0xfffffffc00fc7947 */ /* 0x000fc0000383ffff */
[----:B------:R-:W-:-:S00]  /*05e0*/  NOP ;  /* 0x0000000000007918 */ /* 0x000fc00000000000 */
        /* <DEDUP_REMOVED lines=9> */
.L_x_42:


//--------------------- .text._Z17clusterHistkernelPiiiPKim --------------------------
	.section	.text._Z17clusterHistkernelPiiiPKim,"ax",@progbits
	.align	128
        .global         _Z17clusterHistkernelPiiiPKim
        .type           _Z17clusterHistkernelPiiiPKim,@function
        .size           _Z17clusterHistkernelPiiiPKim,(.L_x_43 - _Z17clusterHistkernelPiiiPKim)
        .other          _Z17clusterHistkernelPiiiPKim,@"STO_CUDA_ENTRY STV_DEFAULT"
_Z17clusterHistkernelPiiiPKim:
.text._Z17clusterHistkernelPiiiPKim:
[----:B------:R-:W-:Y:S08]  /*0000*/  LDC R1, c[0x0][0x37c] ;  /* 0x0000df00ff017b82 */ /* 0x000ff00000000800 */
[----:B------:R-:W0:Y:S01]  /*0010*/  LDC R0, c[0x0][0x388] ;  /* 0x0000e200ff007b82 */ /* 0x000e220000000800 */
[----:B------:R-:W1:Y:S01]  /*0020*/  LDCU UR7, c[0x0][0x370] ;  /* 0x00006e00ff0777ac */ /* 0x000e620008000800 */
[----:B------:R-:W2:Y:S01]  /*0030*/  S2R R5, SR_TID.Z ;  /* 0x0000000000057919 */ /* 0x000ea20000002300 */
[----:B------:R-:W3:Y:S01]  /*0040*/  LDCU UR8, c[0x0][0x374] ;  /* 0x00006e80ff0877ac */ /* 0x000ee20008000800 */
[----:B------:R-:W4:Y:S04]  /*0050*/  S2R R3, SR_TID.Y ;  /* 0x0000000000037919 */ /* 0x000f280000002200 */
[----:B------:R-:W0:Y:S01]  /*0060*/  S2UR UR5, SR_CTAID.X ;  /* 0x00000000000579c3 */ /* 0x000e220000002500 */
[----:B------:R-:W0:Y:S01]  /*0070*/  LDCU UR12, c[0x0][0x360] ;  /* 0x00006c00ff0c77ac */ /* 0x000e220008000800 */
[----:B------:R-:W0:Y:S06]  /*0080*/  LDCU UR13, c[0x0][0x364] ;  /* 0x00006c80ff0d77ac */ /* 0x000e2c0008000800 */
[----:B------:R-:W1:Y:S01]  /*0090*/  LDC R2, c[0x0][0x368] ;  /* 0x0000da00ff027b82 */ /* 0x000e620000000800 */
[----:B0-----:R-:W-:-:S07]  /*00a0*/  ISETP.GE.AND P0, PT, R0, 0x1, PT ;  /* 0x000000010000780c */ /* 0x001fce0003f06270 */
[----:B------:R-:W0:Y:S08]  /*00b0*/  S2UR UR4, SR_CTAID.Y ;  /* 0x00000000000479c3 */ /* 0x000e300000002600 */
[----:B------:R-:W0:Y:S02]  /*00c0*/  S2UR UR6, SR_CTAID.Z ;  /* 0x00000000000679c3 */ /* 0x000e240000002700 */
[----:B01234-:R-:W-:Y:S05]  /*00d0*/  @!P0 EXIT ;  /* 0x000000000000894d */ /* 0x01ffea0003800000 */
[----:B------:R-:W0:Y:S01]  /*00e0*/  S2R R0, SR_TID.X ;  /* 0x0000000000007919 */ /* 0x000e220000002100 */
[----:B------:R-:W-:Y:S01]  /*00f0*/  UIMAD UR4, UR6, UR8, UR4 ;  /* 0x00000008060472a4 */ /* 0x000fe2000f8e0204 */
[----:B------:R-:W1:Y:S01]  /*0100*/  S2UR UR10, SR_CgaCtaId ;  /* 0x00000000000a79c3 */ /* 0x000e620000008800 */
[----:B------:R-:W-:-:S05]  /*0110*/  CS2R.32 R4, SR_CgaSize ;  /* 0x0000000000047805 */ /* 0x000fca0000008a00 */
[----:B------:R-:W-:-:S05]  /*0120*/  IMAD R4, R4, -0xa0, RZ ;  /* 0xffffff6004047824 */ /* 0x000fca00078e02ff */
[----:B------:R-:W-:-:S14]  /*0130*/  R2UR UR9, R4 ;  /* 0x00000000040972ca */ /* 0x000fdc00000e0000 */
[----:B------:R-:W2:Y:S01]  /*0140*/  LDCU UR9, c[0x0][UR9+0x2a0] ;  /* 0x00005400090977ac */ /* 0x000ea20008000800 */
[----:B------:R-:W-:Y:S01]  /*0150*/  UIMAD UR4, UR4, UR7, UR5 ;  /* 0x00000007040472a4 */ /* 0x000fe2000f8e0205 */
[----:B------:R-:W2:Y:S05]  /*0160*/  LDCU UR11, c[0x0][0x38c] ;  /* 0x00007180ff0b77ac */ /* 0x000eaa0008000800 */
[----:B------:R-:W-:Y:S01]  /*0170*/  IMAD R2, R2, UR4, R5 ;  /* 0x0000000402027c24 */ /* 0x000fe2000f8e0205 */
[----:B------:R-:W3:Y:S03]  /*0180*/  LDCU.64 UR14, c[0x0][0x358] ;  /* 0x00006b00ff0e77ac */ /* 0x000ee60008000a00 */
[----:B------:R-:W-:Y:S01]  /*0190*/  IMAD R3, R2, UR13, R3 ;  /* 0x0000000d02037c24 */ /* 0x000fe2000f8e0203 */
[----:B------:R-:W-:-:S02]  /*01a0*/  UIMAD UR5, UR7, UR12, URZ ;  /* 0x0000000c070572a4 */ /* 0x000fc4000f8e02ff */
[----:B--2---:R-:W-:Y:S02]  /*01b0*/  UIMAD UR4, UR9, UR11, URZ ;  /* 0x0000000b090472a4 */ /* 0x004fe4000f8e02ff */
[----:B-1----:R-:W-:Y:S01]  /*01c0*/  UIMAD UR6, UR10, UR11, URZ ;  /* 0x0000000b0a0672a4 */ /* 0x002fe2000f8e02ff */
[----:B0-----:R-:W-:Y:S02]  /*01d0*/  IMAD R2, R3, UR12, R0 ;  /* 0x0000000c03027c24 */ /* 0x001fe4000f8e0200 */
[----:B------:R-:W-:-:S03]  /*01e0*/  IMAD.MOV.U32 R3, RZ, RZ, RZ ;  /* 0x000000ffff037224 */ /* 0x000fc600078e00ff */
[----:B---3--:R-:W-:-:S07]  /*01f0*/  SHF.R.S32.HI R4, RZ, 0x1f, R2 ;  /* 0x0000001fff047819 */ /* 0x008fce0000011402 */
.L_x_40:
[----:B------:R-:W0:Y:S01]  /*0200*/  LDCU UR7, c[0x0][0x38c] ;  /* 0x00007180ff0777ac */ /* 0x000e220008000800 */
[----:B------:R-:W-:Y:S01]  /*0210*/  BSSY.RECONVERGENT B0, `(.L_x_15) ;  /* 0x000000c000007945 */ /* 0x000fe20003800200 */
[----:B0-----:R-:W-:-:S13]  /*0220*/  ISETP.GE.AND P0, PT, R0, UR7, PT ;  /* 0x0000000700007c0c */ /* 0x001fda000bf06270 */
[----:B--2---:R-:W-:Y:S05]  /*0230*/  @P0 BRA `(.L_x_16) ;  /* 0x0000000000240947 */ /* 0x004fea0003800000 */
[----:B------:R-:W0:Y:S01]  /*0240*/  S2R R7, SR_CgaCtaId ;  /* 0x0000000000077919 */ /* 0x000e220000008800 */
[----:B------:R-:W-:Y:S01]  /*0250*/  MOV R6, 0x400 ;  /* 0x0000040000067802 */ /* 0x000fe20000000f00 */
[----:B------:R-:W-:-:S03]  /*0260*/  IMAD.MOV.U32 R5, RZ, RZ, R0 ;  /* 0x000000ffff057224 */ /* 0x000fc600078e0000 */
[----:B0-----:R-:W-:-:S07]  /*0270*/  LEA R6, R7, R6, 0x18 ;  /* 0x0000000607067211 */ /* 0x001fce00078ec0ff */
.L_x_17:
[C---:B------:R-:W-:Y:S02]  /*0280*/  IMAD R7, R5.reuse, 0x4, R6 ;  /* 0x0000000405077824 */ /* 0x040fe400078e0206 */
[----:B------:R-:W-:-:S03]  /*0290*/  VIADD R5, R5, UR12 ;  /* 0x0000000c05057c36 */ /* 0x000fc60008000000 */
[----:B------:R0:W-:Y:S02]  /*02a0*/  STS [R7], RZ ;  /* 0x000000ff07007388 */ /* 0x0001e40000000800 */
[----:B------:R-:W-:-:S13]  /*02b0*/  ISETP.GE.AND P0, PT, R5, UR7, PT ;  /* 0x0000000705007c0c */ /* 0x000fda000bf06270 */
[----:B0-----:R-:W-:Y:S05]  /*02c0*/  @!P0 BRA `(.L_x_17) ;  /* 0xfffffffc00ec8947 */ /* 0x001fea000383ffff */
.L_x_16:
[----:B------:R-:W-:Y:S05]  /*02d0*/  BSYNC.RECONVERGENT B0 ;  /* 0x0000000000007941 */ /* 0x000fea0003800200 */
.L_x_15:
[----:B------:R-:W0:Y:S01]  /*02e0*/  LDCU UR7, c[0x0][0x36c] ;  /* 0x00006d80ff0777ac */ /* 0x000e220008000800 */
[----:B------:R-:W1:Y:S01]  /*02f0*/  LDCU.64 UR8, c[0x0][0x398] ;  /* 0x00007300ff0877ac */ /* 0x000e620008000a00 */
[----:B0-----:R-:W-:Y:S01]  /*0300*/  UISETP.EQ.U32.AND UP0, UPT, UR7, 0x1, UPT ;  /* 0x000000010700788c */ /* 0x001fe2000bf02070 */
[----:B-1----:R-:W-:-:S04]  /*0310*/  ISETP.GE.U32.AND P0, PT, R2, UR8, PT ;  /* 0x0000000802007c0c */ /* 0x002fc8000bf06070 */
[----:B------:R-:W-:-:S04]  /*0320*/  ISETP.GE.U32.AND.EX P0, PT, R4, UR9, PT, P0 ;  /* 0x0000000904007c0c */ /* 0x000fc8000bf06100 */
[----:B------:R-:W-:Y:S09]  /*0330*/  BRA.U !UP0, `(.L_x_18) ;  /* 0x0000000108147547 */ /* 0x000ff2000b800000 */
[----:B------:R-:W-:Y:S06]  /*0340*/  MEMBAR.ALL.GPU ;  /* 0x0000000000007992 */ /* 0x000fec000000a000 */
[----:B------:R-:W-:-:S00]  /*0350*/  ERRBAR ;  /* 0x00000000000079ab */ /* 0x000fc00000000000 */
[----:B------:R-:W-:Y:S08]  /*0360*/  CGAERRBAR ;  /* 0x00000000000075ab */ /* 0x000ff00000000000 */
[----:B------:R-:W-:Y:S01]  /*0370*/  UCGABAR_ARV ;  /* 0x00000000000079c7 */ /* 0x000fe20008000000 */
[----:B------:R-:W-:Y:S05]  /*0380*/  BRA `(.L_x_19) ;  /* 0x0000000000047947 */ /* 0x000fea0003800000 */
.L_x_18:
[----:B------:R-:W-:Y:S01]  /*0390*/  NOP ;  /* 0x0000000000007918 */ /* 0x000fe20000000000 */
.L_x_19:
[----:B------:R-:W-:Y:S05]  /*03a0*/  BRA.U !UP0, `(.L_x_20) ;  /* 0x00000001080c7547 */ /* 0x000fea000b800000 */
[----:B------:R-:W-:Y:S01]  /*03b0*/  UCGABAR_WAIT ;  /* 0x0000000000007dc7 */ /* 0x000fe20008000000 */
[----:B------:R-:W-:Y:S01]  /*03c0*/  CCTL.IVALL ;  /* 0x00000000ff00798f */ /* 0x000fe20002000000 */
[----:B------:R-:W-:Y:S05]  /*03d0*/  BRA `(.L_x_21) ;  /* 0x0000000000047947 */ /* 0x000fea0003800000 */
.L_x_20:
[----:B------:R-:W-:Y:S06]  /*03e0*/  BAR.SYNC.DEFER_BLOCKING 0x0 ;  /* 0x0000000000007b1d */ /* 0x000fec0000010000 */
.L_x_21:
[----:B------:R-:W0:Y:S01]  /*03f0*/  LDCU.64 UR10, c[0x0][0x398] ;  /* 0x00007300ff0a77ac */ /* 0x000e220008000a00 */
[----:B------:R-:W-:Y:S01]  /*0400*/  BSSY.RECONVERGENT B0, `(.L_x_22) ;  /* 0x000003b000007945 */ /* 0x000fe20003800200 */
[----:B------:R-:W1:Y:S03]  /*0410*/  LDCU.64 UR8, c[0x0][0x390] ;  /* 0x00007200ff0877ac */ /* 0x000e660008000a00 */
[----:B------:R-:W-:Y:S05]  /*0420*/  @P0 BRA `(.L_x_23) ;  /* 0x0000000000e00947 */ /* 0x000fea0003800000 */
[----:B------:R-:W2:Y:S01]  /*0430*/  LDC R5, c[0x0][0x38c] ;  /* 0x0000e300ff057b82 */ /* 0x000ea20000000800 */
[----:B------:R-:W-:Y:S02]  /*0440*/  IMAD.MOV.U32 R6, RZ, RZ, R2 ;  /* 0x000000ffff067224 */ /* 0x000fe400078e0002 */
[----:B------:R-:W-:Y:S02]  /*0450*/  IMAD.MOV.U32 R9, RZ, RZ, R4 ;  /* 0x000000ffff097224 */ /* 0x000fe400078e0004 */
[----:B------:R-:W-:-:S07]  /*0460*/  IMAD.MOV.U32 R7, RZ, RZ, R2 ;  /* 0x000000ffff077224 */ /* 0x000fce00078e0002 */
.L_x_26:
[----:B01----:R-:W-:-:S04]  /*0470*/  LEA R10, P0, R6, UR8, 0x2 ;  /* 0x00000008060a7c11 */ /* 0x003fc8000f8010ff */
[----:B------:R-:W-:-:S05]  /*0480*/  LEA.HI.X R11, R6, UR9, R9, 0x2, P0 ;  /* 0x00000009060b7c11 */ /* 0x000fca00080f1409 */
[----:B------:R-:W3:Y:S01]  /*0490*/  LDG.E.CONSTANT R8, desc[UR14][R10.64] ;  /* 0x0000000e0a087981 */ /* 0x000ee2000c1e9900 */
[----:B------:R-:W-:Y:S01]  /*04a0*/  VIADD R6, R7, UR5 ;  /* 0x0000000507067c36 */ /* 0x000fe20008000000 */
[----:B------:R-:W-:Y:S03]  /*04b0*/  BSSY.RECONVERGENT B1, `(.L_x_24) ;  /* 0x000002e000017945 */ /* 0x000fe60003800200 */
[--C-:B------:R-:W-:Y:S01]  /*04c0*/  IMAD.MOV.U32 R7, RZ, RZ, R6.reuse ;  /* 0x000000ffff077224 */ /* 0x100fe200078e0006 */
[----:B0-----:R-:W-:Y:S02]  /*04d0*/  ISETP.GE.U32.AND P2, PT, R6, UR10, PT ;  /* 0x0000000a06007c0c */ /* 0x001fe4000bf46070 */
[----:B------:R-:W-:Y:S01]  /*04e0*/  SHF.R.S32.HI R9, RZ, 0x1f, R6 ;  /* 0x0000001fff097819 */ /* 0x000fe20000011406 */
[----:B---3--:R-:W-:-:S05]  /*04f0*/  IMAD.IADD R8, R8, 0x1, -R3 ;  /* 0x0000000108087824 */ /* 0x008fca00078e0a03 */
[----:B------:R-:W-:-:S04]  /*0500*/  ISETP.GE.AND P0, PT, R8, UR4, PT ;  /* 0x0000000408007c0c */ /* 0x000fc8000bf06270 */
[----:B------:R-:W-:Y:S02]  /*0510*/  ISETP.LT.OR P1, PT, R8, RZ, P0 ;  /* 0x000000ff0800720c */ /* 0x000fe40000721670 */
[----:B------:R-:W-:-:S11]  /*0520*/  ISETP.GE.U32.AND.EX P0, PT, R9, UR11, PT, P2 ;  /* 0x0000000b09007c0c */ /* 0x000fd6000bf06120 */
[----:B------:R-:W-:Y:S05]  /*0530*/  @P1 BRA `(.L_x_25) ;  /* 0x0000000000941947 */ /* 0x000fea0003800000 */
[----:B--2---:R-:W-:-:S04]  /*0540*/  IABS R13, R5 ;  /* 0x00000005000d7213 */ /* 0x004fc80000000000 */
[----:B------:R-:W0:Y:S08]  /*0550*/  I2F.RP R12, R13 ;  /* 0x0000000d000c7306 */ /* 0x000e300000209400 */
[----:B0-----:R-:W0:Y:S02]  /*0560*/  MUFU.RCP R12, R12 ;  /* 0x0000000c000c7308 */ /* 0x001e240000001000 */
[----:B0-----:R-:W-:-:S06]  /*0570*/  VIADD R10, R12, 0xffffffe ;  /* 0x0ffffffe0c0a7836 */ /* 0x001fcc0000000000 */
[----:B------:R0:W1:Y:S02]  /*0580*/  F2I.FTZ.U32.TRUNC.NTZ R11, R10 ;  /* 0x0000000a000b7305 */ /* 0x000064000021f000 */
[----:B0-----:R-:W-:Y:S02]  /*0590*/  IMAD.MOV.U32 R10, RZ, RZ, RZ ;  /* 0x000000ffff0a7224 */ /* 0x001fe400078e00ff */
[----:B-1----:R-:W-:-:S04]  /*05a0*/  IMAD.MOV R14, RZ, RZ, -R11 ;  /* 0x000000ffff0e7224 */ /* 0x002fc800078e0a0b */
[----:B------:R-:W-:Y:S01]  /*05b0*/  IMAD R15, R14, R13, RZ ;  /* 0x0000000d0e0f7224 */ /* 0x000fe200078e02ff */
[----:B------:R-:W-:-:S03]  /*05c0*/  IABS R14, R8 ;  /* 0x00000008000e7213 */ /* 0x000fc60000000000 */
[----:B------:R-:W-:Y:S01]  /*05d0*/  IMAD.HI.U32 R11, R11, R15, R10 ;  /* 0x0000000f0b0b7227 */ /* 0x000fe200078e000a */
[----:B------:R-:W-:Y:S01]  /*05e0*/  LOP3.LUT R10, R8, R5, RZ, 0x3c, !PT ;  /* 0x00000005080a7212 */ /* 0x000fe200078e3cff */
[----:B------:R-:W0:Y:S03]  /*05f0*/  S2R R15, SR_CgaCtaId ;  /* 0x00000000000f7919 */ /* 0x000e260000008800 */
[----:B------:R-:W-:Y:S01]  /*0600*/  ISETP.GE.AND P2, PT, R10, RZ, PT ;  /* 0x000000ff0a00720c */ /* 0x000fe20003f46270 */
[----:B------:R-:W-:Y:S01]  /*0610*/  IMAD.HI.U32 R11, R11, R14, RZ ;  /* 0x0000000e0b0b7227 */ /* 0x000fe200078e00ff */
[----:B------:R-:W-:-:S03]  /*0620*/  MOV R10, 0x400 ;  /* 0x00000400000a7802 */ /* 0x000fc60000000f00 */
[----:B------:R-:W-:-:S04]  /*0630*/  IMAD.MOV R12, RZ, RZ, -R11 ;  /* 0x000000ffff0c7224 */ /* 0x000fc800078e0a0b */
[C---:B------:R-:W-:Y:S02]  /*0640*/  IMAD R12, R13.reuse, R12, R14 ;  /* 0x0000000c0d0c7224 */ /* 0x040fe400078e020e */
[----:B------:R-:W1:Y:S03]  /*0650*/  S2R R14, SR_SWINHI ;  /* 0x00000000000e7919 */ /* 0x000e660000002f00 */
[----:B------:R-:W-:-:S13]  /*0660*/  ISETP.GT.U32.AND P3, PT, R13, R12, PT ;  /* 0x0000000c0d00720c */ /* 0x000fda0003f64070 */
[----:B------:R-:W-:Y:S02]  /*0670*/  @!P3 IMAD.IADD R12, R12, 0x1, -R13 ;  /* 0x000000010c0cb824 */ /* 0x000fe400078e0a0d */
[----:B------:R-:W-:Y:S01]  /*0680*/  @!P3 VIADD R11, R11, 0x1 ;  /* 0x000000010b0bb836 */ /* 0x000fe20000000000 */
[----:B------:R-:W-:Y:S02]  /*0690*/  ISETP.NE.AND P3, PT, R5, RZ, PT ;  /* 0x000000ff0500720c */ /* 0x000fe40003f65270 */
[----:B------:R-:W-:-:S13]  /*06a0*/  ISETP.GE.U32.AND P1, PT, R12, R13, PT ;  /* 0x0000000d0c00720c */ /* 0x000fda0003f26070 */
[----:B------:R-:W-:-:S04]  /*06b0*/  @P1 VIADD R11, R11, 0x1 ;  /* 0x000000010b0b1836 */ /* 0x000fc80000000000 */
[----:B------:R-:W-:Y:S01]  /*06c0*/  IMAD.MOV.U32 R13, RZ, RZ, R11 ;  /* 0x000000ffff0d7224 */ /* 0x000fe200078e000b */
[----:B0-----:R-:W-:Y:S01]  /*06d0*/  LEA R11, R15, R10, 0x18 ;  /* 0x0000000a0f0b7211 */ /* 0x001fe200078ec0ff */
[----:B------:R-:W-:Y:S02]  /*06e0*/  IMAD.MOV.U32 R15, RZ, RZ, 0x1 ;  /* 0x00000001ff0f7424 */ /* 0x000fe400078e00ff */
[----:B------:R-:W-:Y:S01]  /*06f0*/  @!P2 IMAD.MOV R13, RZ, RZ, -R13 ;  /* 0x000000ffff0da224 */ /* 0x000fe200078e0a0d */
[----:B------:R-:W-:Y:S02]  /*0700*/  @!P3 LOP3.LUT R13, RZ, R5, RZ, 0x33, !PT ;  /* 0x00000005ff0db212 */ /* 0x000fe400078e33ff */
[----:B------:R-:W-:Y:S02]  /*0710*/  MOV R10, R11 ;  /* 0x0000000b000a7202 */ /* 0x000fe40000000f00 */
[----:B-1----:R-:W-:Y:S01]  /*0720*/  MOV R11, R14 ;  /* 0x0000000e000b7202 */ /* 0x002fe20000000f00 */
[----:B------:R-:W-:Y:S01]  /*0730*/  IMAD.MOV R12, RZ, RZ, -R13 ;  /* 0x000000ffff0c7224 */ /* 0x000fe200078e0a0d */
[----:B------:R-:W-:-:S02]  /*0740*/  PRMT R10, R13, 0x654, R10 ;  /* 0x000006540d0a7816 */ /* 0x000fc4000000000a */
[----:B------:R-:W-:Y:S01]  /*0750*/  MOV R11, R11 ;  /* 0x0000000b000b7202 */ /* 0x000fe20000000f00 */
[----:B------:R-:W-:-:S04]  /*0760*/  IMAD R13, R5, R12, R8 ;  /* 0x0000000c050d7224 */ /* 0x000fc800078e0208 */
[----:B------:R-:W-:-:S05]  /*0770*/  IMAD.WIDE.U32 R10, R13, 0x4, R10 ;  /* 0x000000040d0a7825 */ /* 0x000fca00078e000a */
[----:B------:R0:W-:Y:S02]  /*0780*/  ATOM.E.ADD.STRONG.GPU PT, RZ, desc[UR14][R10.64], R15 ;  /* 0x8000000f0aff798a */ /* 0x0001e400081ef10e */
.L_x_25:
[----:B------:R-:W-:Y:S05]  /*0790*/  BSYNC.RECONVERGENT B1 ;  /* 0x0000000000017941 */ /* 0x000fea0003800200 */
.L_x_24:
[----:B------:R-:W-:Y:S05]  /*07a0*/  @!P0 BRA `(.L_x_26) ;  /* 0xfffffffc00308947 */ /* 0x000fea000383ffff */
.L_x_23:
[----:B01----:R-:W-:Y:S05]  /*07b0*/  BSYNC.RECONVERGENT B0 ;  /* 0x0000000000007941 */ /* 0x003fea0003800200 */
.L_x_22:
[----:B------:R-:W0:Y:S01]  /*07c0*/  LDCU UR8, c[0x0][0x36c] ;  /* 0x00006d80ff0877ac */ /* 0x000e220008000800 */
[----:B------:R-:W1:Y:S01]  /*07d0*/  LDCU UR7, c[0x0][0x38c] ;  /* 0x00007180ff0777ac */ /* 0x000e620008000800 */
[----:B0-----:R-:W-:Y:S01]  /*07e0*/  UISETP.EQ.U32.AND UP0, UPT, UR8, 0x1, UPT ;  /* 0x000000010800788c */ /* 0x001fe2000bf02070 */
[----:B-1----:R-:W-:-:S08]  /*07f0*/  ISETP.GE.AND P0, PT, R0, UR7, PT ;  /* 0x0000000700007c0c */ /* 0x002fd0000bf06270 */
[----:B------:R-:W-:Y:S05]  /*0800*/  BRA.U !UP0, `(.L_x_27) ;  /* 0x0000000108147547 */ /* 0x000fea000b800000 */
[----:B------:R-:W-:Y:S06]  /*0810*/  MEMBAR.ALL.GPU ;  /* 0x0000000000007992 */ /* 0x000fec000000a000 */
[----:B------:R-:W-:-:S00]  /*0820*/  ERRBAR ;  /* 0x00000000000079ab */ /* 0x000fc00000000000 */
[----:B------:R-:W-:Y:S08]  /*0830*/  CGAERRBAR ;  /* 0x00000000000075ab */ /* 0x000ff00000000000 */
[----:B------:R-:W-:Y:S01]  /*0840*/  UCGABAR_ARV ;  /* 0x00000000000079c7 */ /* 0x000fe20008000000 */
[----:B------:R-:W-:Y:S05]  /*0850*/  BRA `(.L_x_28) ;  /* 0x0000000000047947 */ /* 0x000fea0003800000 */
.L_x_27:
[----:B------:R-:W-:Y:S01]  /*0860*/  NOP ;  /* 0x0000000000007918 */ /* 0x000fe20000000000 */
.L_x_28:
[----:B------:R-:W-:Y:S05]  /*0870*/  BRA.U !UP0, `(.L_x_29) ;  /* 0x00000001080c7547 */ /* 0x000fea000b800000 */
[----:B------:R-:W-:Y:S01]  /*0880*/  UCGABAR_WAIT ;  /* 0x0000000000007dc7 */ /* 0x000fe20008000000 */
[----:B------:R-:W-:Y:S01]  /*0890*/  CCTL.IVALL ;  /* 0x00000000ff00798f */ /* 0x000fe20002000000 */
[----:B------:R-:W-:Y:S05]  /*08a0*/  BRA `(.L_x_30) ;  /* 0x0000000000047947 */ /* 0x000fea0003800000 */
.L_x_29:
[----:B------:R-:W-:Y:S06]  /*08b0*/  BAR.SYNC.DEFER_BLOCKING 0x0 ;  /* 0x0000000000007b1d */ /* 0x000fec0000010000 */
.L_x_30:
[----:B------:R-:W0:Y:S01]  /*08c0*/  LDCU UR9, c[0x0][0x38c] ;  /* 0x00007180ff0977ac */ /* 0x000e220008000800 */
[----:B------:R-:W-:Y:S01]  /*08d0*/  BSSY.RECONVERGENT B0, `(.L_x_31) ;  /* 0x0000019000007945 */ /* 0x000fe20003800200 */
[----:B------:R-:W1:Y:S03]  /*08e0*/  LDCU.64 UR10, c[0x0][0x380] ;  /* 0x00007000ff0a77ac */ /* 0x000e660008000a00 */
[----:B------:R-:W-:Y:S05]  /*08f0*/  @P0 BRA `(.L_x_32) ;  /* 0x0000000000580947 */ /* 0x000fea0003800000 */
[----:B------:R-:W3:Y:S01]  /*0900*/  LDC R12, c[0x0][0x388] ;  /* 0x0000e200ff0c7b82 */ /* 0x000ee20000000800 */
[----:B------:R-:W-:Y:S01]  /*0910*/  IADD3 R9, P0, PT, R3, UR6, RZ ;  /* 0x0000000603097c10 */ /* 0x000fe2000ff1e0ff */
[----:B------:R-:W-:-:S03]  /*0920*/  IMAD.MOV.U32 R8, RZ, RZ, R0 ;  /* 0x000000ffff087224 */ /* 0x000fc600078e0000 */
[----:B------:R-:W-:-:S09]  /*0930*/  LEA.HI.X.SX32 R11, R3, RZ, 0x1, P0 ;  /* 0x000000ff030b7211 */ /* 0x000fd200000f0eff */
.L_x_35:
[----:B--2---:R-:W-:Y:S01]  /*0940*/  IMAD.IADD R5, R8, 0x1, R3 ;  /* 0x0000000108057824 */ /* 0x004fe200078e0203 */
[----:B------:R-:W-:Y:S04]  /*0950*/  BSSY.RECONVERGENT B1, `(.L_x_33) ;  /* 0x000000d000017945 */ /* 0x000fe80003800200 */
[----:B---3--:R-:W-:-:S13]  /*0960*/  ISETP.GE.AND P0, PT, R5, R12, PT ;  /* 0x0000000c0500720c */ /* 0x008fda0003f06270 */
[----:B------:R-:W-:Y:S05]  /*0970*/  @P0 BRA `(.L_x_34) ;  /* 0x0000000000280947 */ /* 0x000fea0003800000 */
[----:B------:R-:W2:Y:S01]  /*0980*/  S2UR UR8, SR_CgaCtaId ;  /* 0x00000000000879c3 */ /* 0x000ea20000008800 */
[----:B------:R-:W-:Y:S01]  /*0990*/  UMOV UR7, 0x400 ;  /* 0x0000040000077882 */ /* 0x000fe20000000000 */
[----:B------:R-:W-:-:S04]  /*09a0*/  IADD3 R7, P0, PT, R8, R9, RZ ;  /* 0x0000000908077210 */ /* 0x000fc80007f1e0ff */
[----:B------:R-:W-:Y:S02]  /*09b0*/  LEA.HI.X.SX32 R10, R8, R11, 0x1, P0 ;  /* 0x0000000b080a7211 */ /* 0x000fe400000f0eff */
[----:B-1----:R-:W-:-:S04]  /*09c0*/  LEA R6, P0, R7, UR10, 0x2 ;  /* 0x0000000a07067c11 */ /* 0x002fc8000f8010ff */
[----:B------:R-:W-:Y:S01]  /*09d0*/  LEA.HI.X R7, R7, UR11, R10, 0x2, P0 ;  /* 0x0000000b07077c11 */ /* 0x000fe200080f140a */
[----:B--2---:R-:W-:-:S06]  /*09e0*/  ULEA UR7, UR8, UR7, 0x18 ;  /* 0x0000000708077291 */ /* 0x004fcc000f8ec0ff */
[----:B------:R-:W-:-:S06]  /*09f0*/  LEA R5, R8, UR7, 0x2 ;  /* 0x0000000708057c11 */ /* 0x000fcc000f8e10ff */
[----:B------:R-:W1:Y:S04]  /*0a00*/  LDS R5, [R5] ;  /* 0x0000000005057984 */ /* 0x000e680000000800 */
[----:B-1----:R2:W-:Y:S02]  /*0a10*/  REDG.E.ADD.STRONG.GPU desc[UR14][R6.64], R5 ;  /* 0x000000050600798e */ /* 0x0025e4000c12e10e */
.L_x_34:
[----:B01----:R-:W-:Y:S05]  /*0a20*/  BSYNC.RECONVERGENT B1 ;  /* 0x0000000000017941 */ /* 0x003fea0003800200 */
.L_x_33:
[----:B------:R-:W-:-:S05]  /*0a30*/  VIADD R8, R8, UR12 ;  /* 0x0000000c08087c36 */ /* 0x000fca0008000000 */
[----:B------:R-:W-:-:S13]  /*0a40*/  ISETP.GE.AND P0, PT, R8, UR9, PT ;  /* 0x0000000908007c0c */ /* 0x000fda000bf06270 */
[----:B------:R-:W-:Y:S05]  /*0a50*/  @!P0 BRA `(.L_x_35) ;  /* 0xfffffffc00b88947 */ /* 0x000fea000383ffff */
.L_x_32:
[----:B01----:R-:W-:Y:S05]  /*0a60*/  BSYNC.RECONVERGENT B0 ;  /* 0x0000000000007941 */ /* 0x003fea0003800200 */
.L_x_31:
[----:B------:R-:W0:Y:S02]  /*0a70*/  LDCU UR7, c[0x0][0x36c] ;  /* 0x00006d80ff0777ac */ /* 0x000e240008000800 */
[----:B0-----:R-:W-:-:S09]  /*0a80*/  UISETP.EQ.U32.AND UP0, UPT, UR7, 0x1, UPT ;  /* 0x000000010700788c */ /* 0x001fd2000bf02070 */
[----:B------:R-:W-:Y:S05]  /*0a90*/  BRA.U !UP0, `(.L_x_36) ;  /* 0x0000000108147547 */ /* 0x000fea000b800000 */
[----:B------:R-:W-:Y:S06]  /*0aa0*/  MEMBAR.ALL.GPU ;  /* 0x0000000000007992 */ /* 0x000fec000000a000 */
[----:B------:R-:W-:-:S00]  /*0ab0*/  ERRBAR ;  /* 0x00000000000079ab */ /* 0x000fc00000000000 */
[----:B------:R-:W-:Y:S08]  /*0ac0*/  CGAERRBAR ;  /* 0x00000000000075ab */ /* 0x000ff00000000000 */
[----:B------:R-:W-:Y:S01]  /*0ad0*/  UCGABAR_ARV ;  /* 0x00000000000079c7 */ /* 0x000fe20008000000 */
[----:B------:R-:W-:Y:S05]  /*0ae0*/  BRA `(.L_x_37) ;  /* 0x0000000000047947 */ /* 0x000fea0003800000 */
.L_x_36:
[----:B------:R-:W-:Y:S01]  /*0af0*/  NOP ;  /* 0x0000000000007918 */ /* 0x000fe20000000000 */
.L_x_37:
[----:B------:R-:W-:Y:S05]  /*0b00*/  BRA.U !UP0, `(.L_x_38) ;  /* 0x00000001080c7547 */ /* 0x000fea000b800000 */
[----:B------:R-:W-:Y:S01]  /*0b10*/  UCGABAR_WAIT ;  /* 0x0000000000007dc7 */ /* 0x000fe20008000000 */
[----:B------:R-:W-:Y:S01]  /*0b20*/  CCTL.IVALL ;  /* 0x00000000ff00798f */ /* 0x000fe20002000000 */
[----:B------:R-:W-:Y:S05]  /*0b30*/  BRA `(.L_x_39) ;  /* 0x0000000000047947 */ /* 0x000fea0003800000 */
.L_x_38:
[----:B------:R-:W-:Y:S06]  /*0b40*/  BAR.SYNC.DEFER_BLOCKING 0x0 ;  /* 0x0000000000007b1d */ /* 0x000fec0000010000 */
.L_x_39:
[----:B------:R-:W0:Y:S01]  /*0b50*/  LDCU UR7, c[0x0][0x388] ;  /* 0x00007100ff0777ac */ /* 0x000e220008000800 */
[----:B------:R-:W-:-:S05]  /*0b60*/  VIADD R3, R3, UR4 ;  /* 0x0000000403037c36 */ /* 0x000fca0008000000 */
[----:B0-----:R-:W-:-:S13]  /*0b70*/  ISETP.GE.AND P0, PT, R3, UR7, PT ;  /* 0x0000000703007c0c */ /* 0x001fda000bf06270 */
[----:B------:R-:W-:Y:S05]  /*0b80*/  @!P0 BRA `(.L_x_40) ;  /* 0xfffffff4009c8947 */ /* 0x000fea000383ffff */
[----:B------:R-:W-:Y:S05]  /*0b90*/  EXIT ;  /* 0x000000000000794d */ /* 0x000fea0003800000 */
.L_x_41:
        /* <DEDUP_REMOVED lines=14> */
.L_x_43:


//--------------------- .nv.shared._Z11Hist_kernelPiiiPKim --------------------------
	.section	.nv.shared._Z11Hist_kernelPiiiPKim,"aw",@nobits
	.sectionflags	@""
	.align	16
	.zero		1024


//--------------------- .nv.shared.reserved.0     --------------------------
	.section	.nv.shared.reserved.0,"aw",@nobits
	.weak		__nv_reservedSMEM_offset_0_alias
	.size		__nv_reservedSMEM_offset_0_alias, 0, 64
	.other		__nv_reservedSMEM_offset_0_alias,@"STO_CUDA_RESERVED_SHARED STV_DEFAULT"
__nv_reservedSMEM_offset_0_alias:
	.zero		0
	.zero		64


//--------------------- .nv.shared._Z17clusterHistkernelPiiiPKim --------------------------
	.section	.nv.shared._Z17clusterHistkernelPiiiPKim,"aw",@nobits
	.sectionflags	@""
	.align	16
	.zero		1024


//--------------------- .nv.constant0._Z11Hist_kernelPiiiPKim --------------------------
	.section	.nv.constant0._Z11Hist_kernelPiiiPKim,"a",@progbits
	.sectionflags	@""
	.align	4
.nv.constant0._Z11Hist_kernelPiiiPKim:
	.zero		928


//--------------------- .nv.constant0._Z17clusterHistkernelPiiiPKim --------------------------
	.section	.nv.constant0._Z17clusterHistkernelPiiiPKim,"a",@progbits
	.sectionflags	@""
	.align	4
.nv.constant0._Z17clusterHistkernelPiiiPKim:
	.zero		928


//--------------------- SYMBOLS --------------------------

	.type		.nv.reservedSmem.offset0,@object
	.size		.nv.reservedSmem.offset0,0x4
	.type		.nv.reservedSmem.cap,@object
	.size		.nv.reservedSmem.cap,0x4
